//
// Generated by NVIDIA NVVM Compiler
//
// Compiler Build ID: CL-36424714
// Cuda compilation tools, release 13.0, V13.0.88
// Based on NVVM 20.0.0
//

.version 9.0
.target sm_100
.address_size 64

	// .globl	_Z6kernelPiS_S_S_

.visible .entry _Z6kernelPiS_S_S_(
	.param .u64 .ptr .align 1 _Z6kernelPiS_S_S__param_0,
	.param .u64 .ptr .align 1 _Z6kernelPiS_S_S__param_1,
	.param .u64 .ptr .align 1 _Z6kernelPiS_S_S__param_2,
	.param .u64 .ptr .align 1 _Z6kernelPiS_S_S__param_3
)
{
	.reg .pred 	%p<2>;
	.reg .b32 	%r<8>;
	.reg .b64 	%rd<9>;

	ld.param.u64 	%rd2, [_Z6kernelPiS_S_S__param_0];
	ld.param.u64 	%rd3, [_Z6kernelPiS_S_S__param_2];
	ld.param.u64 	%rd1, [_Z6kernelPiS_S_S__param_3];
	cvta.to.global.u64 	%rd4, %rd3;
	cvta.to.global.u64 	%rd5, %rd2;
	mov.u32 	%r1, %tid.x;
	mov.u32 	%r2, %ctaid.x;
	mov.u32 	%r3, %ntid.x;
	mad.lo.s32 	%r4, %r2, %r3, %r1;
	ld.global.u32 	%r5, [%rd5];
	mul.wide.s32 	%rd6, %r4, 4;
	add.s64 	%rd7, %rd4, %rd6;
	ld.global.u32 	%r6, [%rd7];
	setp.ne.s32 	%p1, %r5, %r6;
	@%p1 bra 	$L__BB0_2;
	cvta.to.global.u64 	%rd8, %rd1;
	mov.b32 	%r7, 1;
	st.global.u32 	[%rd8], %r7;
$L__BB0_2:
	ret;

}


// ===== COMPILED SASS (sm_100) =====

	.target	sm_100

	.elftype	@"ET_EXEC"


//--------------------- .note.nv.tkinfo           --------------------------
	.section	.note.nv.tkinfo,"",@"SHT_NOTE"
	.sectionflags	@"SHF_NOTE_NV_TKINFO"
	.tkinfo
        /*0018*/ 	.word	0x00000002
        /*0030*/ 	.string	""
        /*0030*/ 	.string	"ptxas"
        /*0030*/ 	.string	"Cuda compilation tools, release 13.0, V13.0.88"
        /*0030*/ 	.string	"Build cuda_13.0.r13.0/compiler.36424714_0"
        /*0030*/ 	.string	"-arch sm_100 -m 64 "



//--------------------- .note.nv.cuinfo           --------------------------
	.section	.note.nv.cuinfo,"",@"SHT_NOTE"
	.sectionflags	@"SHF_NOTE_NV_CUINFO"
        /*0018*/ 	.short	0x0002
        /*001a*/ 	.short	0x0064
        /*001c*/ 	.short	0x0082
	.zero		2


//--------------------- .nv.info                  --------------------------
	.section	.nv.info,"",@"SHT_CUDA_INFO"
	.align	4


	//----- nvinfo : EIATTR_REGCOUNT
	.align		4
        /*0000*/ 	.byte	0x04, 0x2f
        /*0002*/ 	.short	(.L_1 - .L_0)
	.align		4
.L_0:
        /*0004*/ 	.word	index@(_Z6kernelPiS_S_S_)
        /*0008*/ 	.word	0x0000000a


	//----- nvinfo : EIATTR_FRAME_SIZE
	.align		4
.L_1:
        /*000c*/ 	.byte	0x04, 0x11
        /*000e*/ 	.short	(.L_3 - .L_2)
	.align		4
.L_2:
        /*0010*/ 	.word	index@(_Z6kernelPiS_S_S_)
        /*0014*/ 	.word	0x00000000


	//----- nvinfo : EIATTR_MIN_STACK_SIZE
	.align		4
.L_3:
        /*0018*/ 	.byte	0x04, 0x12
        /*001a*/ 	.short	(.L_5 - .L_4)
	.align		4
.L_4:
        /*001c*/ 	.word	index@(_Z6kernelPiS_S_S_)
        /*0020*/ 	.word	0x00000000
.L_5:


//--------------------- .nv.compat                --------------------------
	.section	.nv.compat,"",@"SHT_CUDA_COMPAT_INFO"
	.align	4
        /*0000*/ 	.byte	0x02, 0x09, 0x00, 0x00, 0x02, 0x02, 0x01, 0x00, 0x02, 0x05, 0x05, 0x00, 0x03, 0x07, 0x01, 0x01
        /*0010*/ 	.byte	0x02, 0x03, 0x00, 0x00, 0x02, 0x06, 0x01, 0x00, 0x04, 0x0b, 0x08, 0x00, 0x09, 0x00, 0x00, 0x00
        /*0020*/ 	.byte	0x00, 0x00, 0x00, 0x00


//--------------------- .nv.info._Z6kernelPiS_S_S_ --------------------------
	.section	.nv.info._Z6kernelPiS_S_S_,"",@"SHT_CUDA_INFO"
	.sectionflags	@""
	.align	4


	//----- nvinfo : EIATTR_CUDA_API_VERSION
	.align		4
        /*0000*/ 	.byte	0x04, 0x37
        /*0002*/ 	.short	(.L_7 - .L_6)
.L_6:
        /*0004*/ 	.word	0x00000082


	//----- nvinfo : EIATTR_KPARAM_INFO
	.align		4
.L_7:
        /*0008*/ 	.byte	0x04, 0x17
        /*000a*/ 	.short	(.L_9 - .L_8)
.L_8:
        /*000c*/ 	.word	0x00000000
        /*0010*/ 	.short	0x0003
        /*0012*/ 	.short	0x0018
        /*0014*/ 	.byte	0x00, 0xf5, 0x21, 0x00


	//----- nvinfo : EIATTR_KPARAM_INFO
	.align		4
.L_9:
        /*0018*/ 	.byte	0x04, 0x17
        /*001a*/ 	.short	(.L_11 - .L_10)
.L_10:
        /*001c*/ 	.word	0x00000000
        /*0020*/ 	.short	0x0002
        /*0022*/ 	.short	0x0010
        /*0024*/ 	.byte	0x00, 0xf5, 0x21, 0x00


	//----- nvinfo : EIATTR_KPARAM_INFO
	.align		4
.L_11:
        /*0028*/ 	.byte	0x04, 0x17
        /*002a*/ 	.short	(.L_13 - .L_12)
.L_12:
        /*002c*/ 	.word	0x00000000
        /*0030*/ 	.short	0x0001
        /*0032*/ 	.short	0x0008
        /*0034*/ 	.byte	0x00, 0xf5, 0x21, 0x00


	//----- nvinfo : EIATTR_KPARAM_INFO
	.align		4
.L_13:
        /*0038*/ 	.byte	0x04, 0x17
        /*003a*/ 	.short	(.L_15 - .L_14)
.L_14:
        /*003c*/ 	.word	0x00000000
        /*0040*/ 	.short	0x0000
        /*0042*/ 	.short	0x0000
        /*0044*/ 	.byte	0x00, 0xf5, 0x21, 0x00


	//----- nvinfo : EIATTR_SPARSE_MMA_MASK
	.align		4
.L_15:
        /*0048*/ 	.byte	0x03, 0x50
        /*004a*/ 	.short	0x0000


	//----- nvinfo : EIATTR_MAXREG_COUNT
	.align		4
        /*004c*/ 	.byte	0x03, 0x1b
        /*004e*/ 	.short	0x00ff


	//----- nvinfo : EIATTR_MERCURY_ISA_VERSION
	.align		4
        /*0050*/ 	.byte	0x03, 0x5f
        /*0052*/ 	.short	0x0101


	//----- nvinfo : EIATTR_VRC_CTA_INIT_COUNT
	.align		4
        /*0054*/ 	.byte	0x02, 0x4a
	.zero		1
	.zero		1


	//----- nvinfo : EIATTR_EXIT_INSTR_OFFSETS
	.align		4
        /*0058*/ 	.byte	0x04, 0x1c
        /*005a*/ 	.short	(.L_17 - .L_16)


	//   ....[0]....
.L_16:
        /*005c*/ 	.word	0x000000c0


	//   ....[1]....
        /*0060*/ 	.word	0x00000100


	//----- nvinfo : EIATTR_CBANK_PARAM_SIZE
	.align		4
.L_17:
        /*0064*/ 	.byte	0x03, 0x19
        /*0066*/ 	.short	0x0020


	//----- nvinfo : EIATTR_PARAM_CBANK
	.align		4
        /*0068*/ 	.byte	0x04, 0x0a
        /*006a*/ 	.short	(.L_19 - .L_18)
	.align		4
.L_18:
        /*006c*/ 	.word	index@(.nv.constant0._Z6kernelPiS_S_S_)
        /*0070*/ 	.short	0x0380
        /*0072*/ 	.short	0x0020


	//----- nvinfo : EIATTR_SW_WAR
	.align		4
.L_19:
        /*0074*/ 	.byte	0x04, 0x36
        /*0076*/ 	.short	(.L_21 - .L_20)
.L_20:
        /*0078*/ 	.word	0x00000008
.L_21:


//--------------------- .nv.callgraph             --------------------------
	.section	.nv.callgraph,"",@"SHT_CUDA_CALLGRAPH"
	.align	4
	.sectionentsize	8
	.align		4
        /*0000*/ 	.word	0x00000000
	.align		4
        /*0004*/ 	.word	0xffffffff
	.align		4
        /*0008*/ 	.word	0x00000000
	.align		4
        /*000c*/ 	.word	0xfffffffe
	.align		4
        /*0010*/ 	.word	0x00000000
	.align		4
        /*0014*/ 	.word	0xfffffffd
	.align		4
        /*0018*/ 	.word	0x00000000
	.align		4
        /*001c*/ 	.word	0xfffffffc


//--------------------- .text._Z6kernelPiS_S_S_   --------------------------
	.section	.text._Z6kernelPiS_S_S_,"ax",@progbits
	.align	128
        .global         _Z6kernelPiS_S_S_
        .type           _Z6kernelPiS_S_S_,@function
        .size           _Z6kernelPiS_S_S_,(.L_x_1 - _Z6kernelPiS_S_S_)
        .other          _Z6kernelPiS_S_S_,@"STO_CUDA_ENTRY STV_DEFAULT"
_Z6kernelPiS_S_S_:
.text._Z6kernelPiS_S_S_:
[----:B------:R-:W-:Y:S01]  /*0000*/  LDC R1, c[0x0][0x37c] ;  /* 0x0000df00ff017b82 */ /* 0x000fe20000000800 */
[----:B------:R-:W0:Y:S07]  /*0010*/  S2R R7, SR_TID.X ;  /* 0x0000000000077919 */ /* 0x000e2e0000002100 */
[----:B------:R-:W0:Y:S01]  /*0020*/  S2UR UR6, SR_CTAID.X ;  /* 0x00000000000679c3 */ /* 0x000e220000002500 */
[----:B------:R-:W1:Y:S07]  /*0030*/  LDCU.64 UR4, c[0x0][0x358] ;  /* 0x00006b00ff0477ac */ /* 0x000e6e0008000a00 */
[----:B------:R-:W0:Y:S08]  /*0040*/  LDC R0, c[0x0][0x360] ;  /* 0x0000d800ff007b82 */ /* 0x000e300000000800 */
[----:B------:R-:W2:Y:S08]  /*0050*/  LDC.64 R4, c[0x0][0x390] ;  /* 0x0000e400ff047b82 */ /* 0x000eb00000000a00 */
[----:B------:R-:W3:Y:S01]  /*0060*/  LDC.64 R2, c[0x0][0x380] ;  /* 0x0000e000ff027b82 */ /* 0x000ee20000000a00 */
[----:B0-----:R-:W-:-:S04]  /*0070*/  IMAD R7, R0, UR6, R7 ;  /* 0x0000000600077c24 */ /* 0x001fc8000f8e0207 */
[----:B--2---:R-:W-:-:S06]  /*0080*/  IMAD.WIDE R4, R7, 0x4, R4 ;  /* 0x0000000407047825 */ /* 0x004fcc00078e0204 */
[----:B-1----:R-:W2:Y:S04]  /*0090*/  LDG.E R5, desc[UR4][R4.64] ;  /* 0x0000000404057981 */ /* 0x002ea8000c1e1900 */
[----:B---3--:R-:W2:Y:S02]  /*00a0*/  LDG.E R2, desc[UR4][R2.64] ;  /* 0x0000000402027981 */ /* 0x008ea4000c1e1900 */
[----:B--2---:R-:W-:-:S13]  /*00b0*/  ISETP.NE.AND P0, PT, R2, R5, PT ;  /* 0x000000050200720c */ /* 0x004fda0003f05270 */
[----:B------:R-:W-:Y:S05]  /*00c0*/  @P0 EXIT ;  /* 0x000000000000094d */ /* 0x000fea0003800000 */
[----:B------:R-:W0:Y:S01]  /*00d0*/  LDC.64 R2, c[0x0][0x398] ;  /* 0x0000e600ff027b82 */ /* 0x000e220000000a00 */
[----:B------:R-:W-:-:S05]  /*00e0*/  HFMA2 R5, -RZ, RZ, 0, 5.9604644775390625e-08 ;  /* 0x00000001ff057431 */ /* 0x000fca00000001ff */
[----:B0-----:R-:W-:Y:S01]  /*00f0*/  STG.E desc[UR4][R2.64], R5 ;  /* 0x0000000502007986 */ /* 0x001fe2000c101904 */
[----:B------:R-:W-:Y:S05]  /*0100*/  EXIT ;  /* 0x000000000000794d */ /* 0x000fea0003800000 */
.L_x_0:
[----:B------:R-:W-:-:S00]  /*0110*/  BRA `(.L_x_0) ;  /* 0xfffffffc00fc7947 */ /* 0x000fc0000383ffff */
[----:B------:R-:W-:-:S00]  /*0120*/  NOP ;  /* 0x0000000000007918 */ /* 0x000fc00000000000 */
        /* <DEDUP_REMOVED lines=13> */
.L_x_1:


//--------------------- .nv.shared.reserved.0     --------------------------
	.section	.nv.shared.reserved.0,"aw",@nobits
	.weak		__nv_reservedSMEM_offset_0_alias
	.size		__nv_reservedSMEM_offset_0_alias, 0, 64
	.other		__nv_reservedSMEM_offset_0_alias,@"STO_CUDA_RESERVED_SHARED STV_DEFAULT"
__nv_reservedSMEM_offset_0_alias:
	.zero		0
	.zero		64


//--------------------- .nv.constant0._Z6kernelPiS_S_S_ --------------------------
	.section	.nv.constant0._Z6kernelPiS_S_S_,"a",@progbits
	.sectionflags	@""
	.align	4
.nv.constant0._Z6kernelPiS_S_S_:
	.zero		928


//--------------------- SYMBOLS --------------------------

	.type		.nv.reservedSmem.offset0,@object
	.size		.nv.reservedSmem.offset0,0x4
